//
// Generated by NVIDIA NVVM Compiler
//
// Compiler Build ID: CL-36424714
// Cuda compilation tools, release 13.0, V13.0.88
// Based on NVVM 20.0.0
//

.version 9.0
.target sm_100
.address_size 64

	// .globl	default_function_kernel

.visible .entry default_function_kernel(
	.param .u64 .ptr .align 1 default_function_kernel_param_0,
	.param .u64 .ptr .align 1 default_function_kernel_param_1
)
.maxntid 64
{
	.reg .b32 	%r<15>;
	.reg .b32 	%f<2>;
	.reg .b64 	%rd<9>;

	ld.param.u64 	%rd1, [default_function_kernel_param_0];
	ld.param.u64 	%rd2, [default_function_kernel_param_1];
	cvta.to.global.u64 	%rd3, %rd2;
	cvta.to.global.u64 	%rd4, %rd1;
	mov.u32 	%r1, %ctaid.x;
	mul.hi.u32 	%r2, %r1, 2021161081;
	shr.u32 	%r3, %r2, 5;
	mul.lo.s32 	%r4, %r3, 1088;
	mul.lo.s32 	%r5, %r3, 68;
	sub.s32 	%r6, %r1, %r5;
	shl.b32 	%r7, %r6, 4;
	and.b32  	%r8, %r7, 2016;
	mov.u32 	%r9, %tid.x;
	shr.u32 	%r10, %r9, 1;
	or.b32  	%r11, %r4, %r10;
	add.s32 	%r12, %r11, %r8;
	mul.wide.u32 	%rd5, %r12, 4;
	add.s64 	%rd6, %rd4, %rd5;
	ld.global.nc.f32 	%f1, [%rd6];
	shl.b32 	%r13, %r1, 6;
	or.b32  	%r14, %r13, %r9;
	mul.wide.u32 	%rd7, %r14, 4;
	add.s64 	%rd8, %rd3, %rd7;
	st.global.f32 	[%rd8], %f1;
	ret;

}


// ===== COMPILED SASS (sm_100) =====

	.target	sm_100

	.elftype	@"ET_EXEC"


//--------------------- .note.nv.tkinfo           --------------------------
	.section	.note.nv.tkinfo,"",@"SHT_NOTE"
	.sectionflags	@"SHF_NOTE_NV_TKINFO"
	.tkinfo
        /*0018*/ 	.word	0x00000002
        /*0030*/ 	.string	""
        /*0030*/ 	.string	"ptxas"
        /*0030*/ 	.string	"Cuda compilation tools, release 13.0, V13.0.88"
        /*0030*/ 	.string	"Build cuda_13.0.r13.0/compiler.36424714_0"
        /*0030*/ 	.string	"-arch sm_100 -m 64 "



//--------------------- .note.nv.cuinfo           --------------------------
	.section	.note.nv.cuinfo,"",@"SHT_NOTE"
	.sectionflags	@"SHF_NOTE_NV_CUINFO"
        /*0018*/ 	.short	0x0002
        /*001a*/ 	.short	0x0064
        /*001c*/ 	.short	0x0082
	.zero		2


//--------------------- .nv.info                  --------------------------
	.section	.nv.info,"",@"SHT_CUDA_INFO"
	.align	4


	//----- nvinfo : EIATTR_REGCOUNT
	.align		4
        /*0000*/ 	.byte	0x04, 0x2f
        /*0002*/ 	.short	(.L_1 - .L_0)
	.align		4
.L_0:
        /*0004*/ 	.word	index@(default_function_kernel)
        /*0008*/ 	.word	0x0000000a


	//----- nvinfo : EIATTR_FRAME_SIZE
	.align		4
.L_1:
        /*000c*/ 	.byte	0x04, 0x11
        /*000e*/ 	.short	(.L_3 - .L_2)
	.align		4
.L_2:
        /*0010*/ 	.word	index@(default_function_kernel)
        /*0014*/ 	.word	0x00000000


	//----- nvinfo : EIATTR_MIN_STACK_SIZE
	.align		4
.L_3:
        /*0018*/ 	.byte	0x04, 0x12
        /*001a*/ 	.short	(.L_5 - .L_4)
	.align		4
.L_4:
        /*001c*/ 	.word	index@(default_function_kernel)
        /*0020*/ 	.word	0x00000000
.L_5:


//--------------------- .nv.compat                --------------------------
	.section	.nv.compat,"",@"SHT_CUDA_COMPAT_INFO"
	.align	4
        /*0000*/ 	.byte	0x02, 0x09, 0x00, 0x00, 0x02, 0x02, 0x01, 0x00, 0x02, 0x05, 0x05, 0x00, 0x03, 0x07, 0x01, 0x01
        /*0010*/ 	.byte	0x02, 0x03, 0x00, 0x00, 0x02, 0x06, 0x01, 0x00, 0x04, 0x0b, 0x08, 0x00, 0x09, 0x00, 0x00, 0x00
        /*0020*/ 	.byte	0x00, 0x00, 0x00, 0x00


//--------------------- .nv.info.default_function_kernel --------------------------
	.section	.nv.info.default_function_kernel,"",@"SHT_CUDA_INFO"
	.sectionflags	@""
	.align	4


	//----- nvinfo : EIATTR_CUDA_API_VERSION
	.align		4
        /*0000*/ 	.byte	0x04, 0x37
        /*0002*/ 	.short	(.L_7 - .L_6)
.L_6:
        /*0004*/ 	.word	0x00000082


	//----- nvinfo : EIATTR_KPARAM_INFO
	.align		4
.L_7:
        /*0008*/ 	.byte	0x04, 0x17
        /*000a*/ 	.short	(.L_9 - .L_8)
.L_8:
        /*000c*/ 	.word	0x00000000
        /*0010*/ 	.short	0x0001
        /*0012*/ 	.short	0x0008
        /*0014*/ 	.byte	0x00, 0xf5, 0x21, 0x00


	//----- nvinfo : EIATTR_KPARAM_INFO
	.align		4
.L_9:
        /*0018*/ 	.byte	0x04, 0x17
        /*001a*/ 	.short	(.L_11 - .L_10)
.L_10:
        /*001c*/ 	.word	0x00000000
        /*0020*/ 	.short	0x0000
        /*0022*/ 	.short	0x0000
        /*0024*/ 	.byte	0x00, 0xf5, 0x21, 0x00


	//----- nvinfo : EIATTR_SPARSE_MMA_MASK
	.align		4
.L_11:
        /*0028*/ 	.byte	0x03, 0x50
        /*002a*/ 	.short	0x0000


	//----- nvinfo : EIATTR_MAXREG_COUNT
	.align		4
        /*002c*/ 	.byte	0x03, 0x1b
        /*002e*/ 	.short	0x00ff


	//----- nvinfo : EIATTR_MERCURY_ISA_VERSION
	.align		4
        /*0030*/ 	.byte	0x03, 0x5f
        /*0032*/ 	.short	0x0101


	//----- nvinfo : EIATTR_VRC_CTA_INIT_COUNT
	.align		4
        /*0034*/ 	.byte	0x02, 0x4a
	.zero		1
	.zero		1


	//----- nvinfo : EIATTR_EXIT_INSTR_OFFSETS
	.align		4
        /*0038*/ 	.byte	0x04, 0x1c
        /*003a*/ 	.short	(.L_13 - .L_12)


	//   ....[0]....
.L_12:
        /*003c*/ 	.word	0x00000150


	//----- nvinfo : EIATTR_MAX_THREADS
	.align		4
.L_13:
        /*0040*/ 	.byte	0x04, 0x05
        /*0042*/ 	.short	(.L_15 - .L_14)
.L_14:
        /*0044*/ 	.word	0x00000040
        /*0048*/ 	.word	0x00000001
        /*004c*/ 	.word	0x00000001


	//----- nvinfo : EIATTR_CBANK_PARAM_SIZE
	.align		4
.L_15:
        /*0050*/ 	.byte	0x03, 0x19
        /*0052*/ 	.short	0x0010


	//----- nvinfo : EIATTR_PARAM_CBANK
	.align		4
        /*0054*/ 	.byte	0x04, 0x0a
        /*0056*/ 	.short	(.L_17 - .L_16)
	.align		4
.L_16:
        /*0058*/ 	.word	index@(.nv.constant0.default_function_kernel)
        /*005c*/ 	.short	0x0380
        /*005e*/ 	.short	0x0010


	//----- nvinfo : EIATTR_SW_WAR
	.align		4
.L_17:
        /*0060*/ 	.byte	0x04, 0x36
        /*0062*/ 	.short	(.L_19 - .L_18)
.L_18:
        /*0064*/ 	.word	0x00000008
.L_19:


//--------------------- .nv.callgraph             --------------------------
	.section	.nv.callgraph,"",@"SHT_CUDA_CALLGRAPH"
	.align	4
	.sectionentsize	8
	.align		4
        /*0000*/ 	.word	0x00000000
	.align		4
        /*0004*/ 	.word	0xffffffff
	.align		4
        /*0008*/ 	.word	0x00000000
	.align		4
        /*000c*/ 	.word	0xfffffffe
	.align		4
        /*0010*/ 	.word	0x00000000
	.align		4
        /*0014*/ 	.word	0xfffffffd
	.align		4
        /*0018*/ 	.word	0x00000000
	.align		4
        /*001c*/ 	.word	0xfffffffc


//--------------------- .text.default_function_kernel --------------------------
	.section	.text.default_function_kernel,"ax",@progbits
	.align	128
        .global         default_function_kernel
        .type           default_function_kernel,@function
        .size           default_function_kernel,(.L_x_1 - default_function_kernel)
        .other          default_function_kernel,@"STO_CUDA_ENTRY STV_DEFAULT"
default_function_kernel:
.text.default_function_kernel:
[----:B------:R-:W-:Y:S08]  /*0000*/  LDC R1, c[0x0][0x37c] ;  /* 0x0000df00ff017b82 */ /* 0x000ff00000000800 */
[----:B------:R-:W0:Y:S01]  /*0010*/  S2UR UR6, SR_CTAID.X ;  /* 0x00000000000679c3 */ /* 0x000e220000002500 */
[----:B------:R-:W1:Y:S01]  /*0020*/  S2R R7, SR_TID.X ;  /* 0x0000000000077919 */ /* 0x000e620000002100 */
[----:B------:R-:W2:Y:S06]  /*0030*/  LDCU.64 UR8, c[0x0][0x358] ;  /* 0x00006b00ff0877ac */ /* 0x000eac0008000a00 */
[----:B------:R-:W3:Y:S01]  /*0040*/  LDC.64 R2, c[0x0][0x380] ;  /* 0x0000e000ff027b82 */ /* 0x000ee20000000a00 */
[----:B0-----:R-:W-:-:S04]  /*0050*/  UIMAD.WIDE.U32 UR4, UR6, 0x78787879, URZ ;  /* 0x78787879060478a5 */ /* 0x001fc8000f8e00ff */
[----:B------:R-:W-:-:S04]  /*0060*/  USHF.R.U32.HI UR5, URZ, 0x5, UR5 ;  /* 0x00000005ff057899 */ /* 0x000fc80008011605 */
[----:B------:R-:W-:Y:S01]  /*0070*/  UIMAD UR4, UR5, -0x44, UR6 ;  /* 0xffffffbc050478a4 */ /* 0x000fe2000f8e0206 */
[----:B-1----:R-:W-:Y:S01]  /*0080*/  SHF.R.U32.HI R0, RZ, 0x1, R7 ;  /* 0x00000001ff007819 */ /* 0x002fe20000011607 */
[----:B------:R-:W-:Y:S02]  /*0090*/  UIMAD UR5, UR5, 0x440, URZ ;  /* 0x00000440050578a4 */ /* 0x000fe4000f8e02ff */
[----:B------:R-:W-:-:S04]  /*00a0*/  USHF.L.U32 UR4, UR4, 0x4, URZ ;  /* 0x0000000404047899 */ /* 0x000fc800080006ff */
[----:B------:R-:W-:Y:S01]  /*00b0*/  ULOP3.LUT UR4, UR4, 0x7e0, URZ, 0xc0, !UPT ;  /* 0x000007e004047892 */ /* 0x000fe2000f8ec0ff */
[----:B------:R-:W-:-:S05]  /*00c0*/  LOP3.LUT R0, R0, UR5, RZ, 0xfc, !PT ;  /* 0x0000000500007c12 */ /* 0x000fca000f8efcff */
[----:B------:R-:W-:-:S05]  /*00d0*/  IADD3 R5, PT, PT, R0, UR4, RZ ;  /* 0x0000000400057c10 */ /* 0x000fca000fffe0ff */
[----:B---3--:R-:W-:Y:S02]  /*00e0*/  IMAD.WIDE.U32 R2, R5, 0x4, R2 ;  /* 0x0000000405027825 */ /* 0x008fe400078e0002 */
[----:B------:R-:W0:Y:S04]  /*00f0*/  LDC.64 R4, c[0x0][0x388] ;  /* 0x0000e200ff047b82 */ /* 0x000e280000000a00 */
[----:B--2---:R-:W2:Y:S01]  /*0100*/  LDG.E.CONSTANT R3, desc[UR8][R2.64] ;  /* 0x0000000802037981 */ /* 0x004ea2000c1e9900 */
[----:B------:R-:W-:-:S06]  /*0110*/  USHF.L.U32 UR4, UR6, 0x6, URZ ;  /* 0x0000000606047899 */ /* 0x000fcc00080006ff */
[----:B------:R-:W-:-:S05]  /*0120*/  LOP3.LUT R7, R7, UR4, RZ, 0xfc, !PT ;  /* 0x0000000407077c12 */ /* 0x000fca000f8efcff */
[----:B0-----:R-:W-:-:S05]  /*0130*/  IMAD.WIDE.U32 R4, R7, 0x4, R4 ;  /* 0x0000000407047825 */ /* 0x001fca00078e0004 */
[----:B--2---:R-:W-:Y:S01]  /*0140*/  STG.E desc[UR8][R4.64], R3 ;  /* 0x0000000304007986 */ /* 0x004fe2000c101908 */
[----:B------:R-:W-:Y:S05]  /*0150*/  EXIT ;  /* 0x000000000000794d */ /* 0x000fea0003800000 */
.L_x_0:
[----:B------:R-:W-:-:S00]  /*0160*/  BRA `(.L_x_0) ;  /* 0xfffffffc00fc7947 */ /* 0x000fc0000383ffff */
[----:B------:R-:W-:-:S00]  /*0170*/  NOP ;  /* 0x0000000000007918 */ /* 0x000fc00000000000 */
        /* <DEDUP_REMOVED lines=8> */
.L_x_1:


//--------------------- .nv.shared.reserved.0     --------------------------
	.section	.nv.shared.reserved.0,"aw",@nobits
	.weak		__nv_reservedSMEM_offset_0_alias
	.size		__nv_reservedSMEM_offset_0_alias, 0, 64
	.other		__nv_reservedSMEM_offset_0_alias,@"STO_CUDA_RESERVED_SHARED STV_DEFAULT"
__nv_reservedSMEM_offset_0_alias:
	.zero		0
	.zero		64


//--------------------- .nv.constant0.default_function_kernel --------------------------
	.section	.nv.constant0.default_function_kernel,"a",@progbits
	.sectionflags	@""
	.align	4
.nv.constant0.default_function_kernel:
	.zero		912


//--------------------- SYMBOLS --------------------------

	.type		.nv.reservedSmem.offset0,@object
	.size		.nv.reservedSmem.offset0,0x4
